	.headerflags	@"EF_CUDA_TEXMODE_UNIFIED EF_CUDA_64BIT_ADDRESS EF_CUDA_ACCELERATORS EF_CUDA_SM90 EF_CUDA_VIRTUAL_SM(EF_CUDA_SM90)"
	.elftype	@"ET_EXEC"


//--------------------- .nv.info                  --------------------------
	.section	.nv.info,"",@"SHT_CUDA_INFO"
	.align	4


	//----- nvinfo : EIATTR_REGCOUNT
	.align		4
        /*0000*/ 	.byte	0x04, 0x2f
        /*0002*/ 	.short	(.L_2 - .L_1)
	.align		4
.L_1:
        /*0004*/ 	.word	index@(triton_per_fused_native_group_norm_8)
        /*0008*/ 	.word	0x00000014


	//----- nvinfo : EIATTR_MIN_STACK_SIZE
	.align		4
.L_2:
        /*000c*/ 	.byte	0x04, 0x12
        /*000e*/ 	.short	(.L_4 - .L_3)
	.align		4
.L_3:
        /*0010*/ 	.word	index@(triton_per_fused_native_group_norm_8)
        /*0014*/ 	.word	0x00000000


	//----- nvinfo : EIATTR_FRAME_SIZE
	.align		4
.L_4:
        /*0018*/ 	.byte	0x04, 0x11
        /*001a*/ 	.short	(.L_6 - .L_5)
	.align		4
.L_5:
        /*001c*/ 	.word	index@(triton_per_fused_native_group_norm_8)
        /*0020*/ 	.word	0x00000000


	//----- nvinfo : EIATTR_MIN_STACK_SIZE
	.align		4
.L_6:
        /*0024*/ 	.byte	0x04, 0x12
        /*0026*/ 	.short	(.L_8 - .L_7)
	.align		4
.L_7:
        /*0028*/ 	.word	index@(triton_per_fused_native_group_norm_8)
        /*002c*/ 	.word	0x00000000
.L_8:


//--------------------- .nv.info.triton_per_fused_native_group_norm_8 --------------------------
	.section	.nv.info.triton_per_fused_native_group_norm_8,"",@"SHT_CUDA_INFO"
	.sectionflags	@""
	.align	4


	//----- nvinfo : EIATTR_CUDA_API_VERSION
	.align		4
        /*0000*/ 	.byte	0x04, 0x37
        /*0002*/ 	.short	(.L_10 - .L_9)
.L_9:
        /*0004*/ 	.word	0x0000007c


	//----- nvinfo : EIATTR_KPARAM_INFO
	.align		4
.L_10:
        /*0008*/ 	.byte	0x04, 0x17
        /*000a*/ 	.short	(.L_12 - .L_11)
.L_11:
        /*000c*/ 	.word	0x00000000
        /*0010*/ 	.short	0x0007
        /*0012*/ 	.short	0x0034
        /*0014*/ 	.byte	0x00, 0xf0, 0x11, 0x00


	//----- nvinfo : EIATTR_KPARAM_INFO
	.align		4
.L_12:
        /*0018*/ 	.byte	0x04, 0x17
        /*001a*/ 	.short	(.L_14 - .L_13)
.L_13:
        /*001c*/ 	.word	0x00000000
        /*0020*/ 	.short	0x0006
        /*0022*/ 	.short	0x0030
        /*0024*/ 	.byte	0x00, 0xf0, 0x11, 0x00


	//----- nvinfo : EIATTR_KPARAM_INFO
	.align		4
.L_14:
        /*0028*/ 	.byte	0x04, 0x17
        /*002a*/ 	.short	(.L_16 - .L_15)
.L_15:
        /*002c*/ 	.word	0x00000000
        /*0030*/ 	.short	0x0005
        /*0032*/ 	.short	0x0028
        /*0034*/ 	.byte	0x00, 0xf4, 0x21, 0x00


	//----- nvinfo : EIATTR_KPARAM_INFO
	.align		4
.L_16:
        /*0038*/ 	.byte	0x04, 0x17
        /*003a*/ 	.short	(.L_18 - .L_17)
.L_17:
        /*003c*/ 	.word	0x00000000
        /*0040*/ 	.short	0x0004
        /*0042*/ 	.short	0x0020
        /*0044*/ 	.byte	0x00, 0xf4, 0x21, 0x00


	//----- nvinfo : EIATTR_KPARAM_INFO
	.align		4
.L_18:
        /*0048*/ 	.byte	0x04, 0x17
        /*004a*/ 	.short	(.L_20 - .L_19)
.L_19:
        /*004c*/ 	.word	0x00000000
        /*0050*/ 	.short	0x0003
        /*0052*/ 	.short	0x0018
        /*0054*/ 	.byte	0x00, 0xf4, 0x21, 0x00


	//----- nvinfo : EIATTR_KPARAM_INFO
	.align		4
.L_20:
        /*0058*/ 	.byte	0x04, 0x17
        /*005a*/ 	.short	(.L_22 - .L_21)
.L_21:
        /*005c*/ 	.word	0x00000000
        /*0060*/ 	.short	0x0002
        /*0062*/ 	.short	0x0010
        /*0064*/ 	.byte	0x00, 0xf4, 0x21, 0x00


	//----- nvinfo : EIATTR_KPARAM_INFO
	.align		4
.L_22:
        /*0068*/ 	.byte	0x04, 0x17
        /*006a*/ 	.short	(.L_24 - .L_23)
.L_23:
        /*006c*/ 	.word	0x00000000
        /*0070*/ 	.short	0x0001
        /*0072*/ 	.short	0x0008
        /*0074*/ 	.byte	0x00, 0xf4, 0x21, 0x00


	//----- nvinfo : EIATTR_KPARAM_INFO
	.align		4
.L_24:
        /*0078*/ 	.byte	0x04, 0x17
        /*007a*/ 	.short	(.L_26 - .L_25)
.L_25:
        /*007c*/ 	.word	0x00000000
        /*0080*/ 	.short	0x0000
        /*0082*/ 	.short	0x0000
        /*0084*/ 	.byte	0x00, 0xf4, 0x21, 0x00


	//----- nvinfo : EIATTR_SPARSE_MMA_MASK
	.align		4
.L_26:
        /*0088*/ 	.byte	0x03, 0x50
        /*008a*/ 	.short	0x0000


	//----- nvinfo : EIATTR_MAXREG_COUNT
	.align		4
        /*008c*/ 	.byte	0x03, 0x1b
        /*008e*/ 	.short	0x00ff


	//----- nvinfo : EIATTR_COOP_GROUP_MASK_REGIDS
	.align		4
        /*0090*/ 	.byte	0x04, 0x29
        /*0092*/ 	.short	(.L_28 - .L_27)


	//   ....[0]....
.L_27:
        /*0094*/ 	.word	0xffffffff


	//   ....[1]....
        /*0098*/ 	.word	0xffffffff


	//   ....[2]....
        /*009c*/ 	.word	0xffffffff


	//   ....[3]....
        /*00a0*/ 	.word	0xffffffff


	//   ....[4]....
        /*00a4*/ 	.word	0xffffffff


	//   ....[5]....
        /*00a8*/ 	.word	0xffffffff


	//   ....[6]....
        /*00ac*/ 	.word	0xffffffff


	//   ....[7]....
        /*00b0*/ 	.word	0xffffffff


	//   ....[8]....
        /*00b4*/ 	.word	0xffffffff


	//----- nvinfo : EIATTR_COOP_GROUP_INSTR_OFFSETS
	.align		4
.L_28:
        /*00b8*/ 	.byte	0x04, 0x28
        /*00ba*/ 	.short	(.L_30 - .L_29)


	//   ....[0]....
.L_29:
        /*00bc*/ 	.word	0x00000250


	//   ....[1]....
        /*00c0*/ 	.word	0x00000360


	//   ....[2]....
        /*00c4*/ 	.word	0x00000410


	//   ....[3]....
        /*00c8*/ 	.word	0x00000450


	//   ....[4]....
        /*00cc*/ 	.word	0x00000490


	//   ....[5]....
        /*00d0*/ 	.word	0x00000580


	//   ....[6]....
        /*00d4*/ 	.word	0x000005c0


	//   ....[7]....
        /*00d8*/ 	.word	0x000006f0


	//   ....[8]....
        /*00dc*/ 	.word	0x00000720


	//----- nvinfo : EIATTR_EXIT_INSTR_OFFSETS
	.align		4
.L_30:
        /*00e0*/ 	.byte	0x04, 0x1c
        /*00e2*/ 	.short	(.L_32 - .L_31)


	//   ....[0]....
.L_31:
        /*00e4*/ 	.word	0x000008f0


	//   ....[1]....
        /*00e8*/ 	.word	0x00000940


	//----- nvinfo : EIATTR_REQNTID
	.align		4
.L_32:
        /*00ec*/ 	.byte	0x04, 0x10
        /*00ee*/ 	.short	(.L_34 - .L_33)
.L_33:
        /*00f0*/ 	.word	0x00000040
        /*00f4*/ 	.word	0x00000001
        /*00f8*/ 	.word	0x00000001


	//----- nvinfo : EIATTR_CBANK_PARAM_SIZE
	.align		4
.L_34:
        /*00fc*/ 	.byte	0x03, 0x19
        /*00fe*/ 	.short	0x0038


	//----- nvinfo : EIATTR_PARAM_CBANK
	.align		4
        /*0100*/ 	.byte	0x04, 0x0a
        /*0102*/ 	.short	(.L_36 - .L_35)
	.align		4
.L_35:
        /*0104*/ 	.word	index@(.nv.constant0.triton_per_fused_native_group_norm_8)
        /*0108*/ 	.short	0x0210
        /*010a*/ 	.short	0x0038


	//----- nvinfo : EIATTR_SW_WAR
	.align		4
.L_36:
        /*010c*/ 	.byte	0x04, 0x36
        /*010e*/ 	.short	(.L_38 - .L_37)
.L_37:
        /*0110*/ 	.word	0x00000008
.L_38:


//--------------------- .nv.callgraph             --------------------------
	.section	.nv.callgraph,"",@"SHT_CUDA_CALLGRAPH"
	.align	4
	.sectionentsize	8
	.align		4
        /*0000*/ 	.word	0x00000000
	.align		4
        /*0004*/ 	.word	0xffffffff
	.align		4
        /*0008*/ 	.word	0x00000000
	.align		4
        /*000c*/ 	.word	0xfffffffe
	.align		4
        /*0010*/ 	.word	0x00000000
	.align		4
        /*0014*/ 	.word	0xfffffffd
	.align		4
        /*0018*/ 	.word	0x00000000
	.align		4
        /*001c*/ 	.word	0xfffffffc


//--------------------- .nv.constant4             --------------------------
	.section	.nv.constant4,"a",@progbits
	.align	8
	.align		8
.nv.constant4:
        /*0000*/ 	.dword	_$_str


//--------------------- .text.triton_per_fused_native_group_norm_8 --------------------------
	.section	.text.triton_per_fused_native_group_norm_8,"ax",@progbits
	.sectionflags	@"SHF_BARRIERS=1"
	.align	128
        .global         triton_per_fused_native_group_norm_8
        .type           triton_per_fused_native_group_norm_8,@function
        .size           triton_per_fused_native_group_norm_8,(.L_x_1 - triton_per_fused_native_group_norm_8)
        .other          triton_per_fused_native_group_norm_8,@"STO_CUDA_ENTRY STV_DEFAULT"
triton_per_fused_native_group_norm_8:
.text.triton_per_fused_native_group_norm_8:
[----:B------:R-:W0:Y:S02]  /*0000*/  LDC R1, c[0x0][0x28] ;  /* 0x00000a00ff017b82 */ /* 0x000e240000000800 */
[----:B------:R-:W1:Y:S01]  /*0010*/  S2R R0, SR_TID.X ;  /* 0x0000000000007919 */ /* 0x000e620000002100 */
[----:B------:R-:W2:Y:S01]  /*0020*/  LDC.64 R8, c[0x0][0x220] ;  /* 0x00008800ff087b82 */ /* 0x000ea20000000a00 */
[----:B------:R-:W-:Y:S01]  /*0030*/  CS2R R10, SRZ ;  /* 0x00000000000a7805 */ /* 0x000fe2000001ff00 */
[----:B------:R-:W-:Y:S01]  /*0040*/  ULDC.64 UR6, c[0x0][0x208] ;  /* 0x0000820000067ab9 */ /* 0x000fe20000000a00 */
[----:B------:R-:W3:Y:S05]  /*0050*/  S2R R3, SR_CTAID.X ;  /* 0x0000000000037919 */ /* 0x000eea0000002500 */
[----:B------:R-:W4:Y:S08]  /*0060*/  LDC.64 R12, c[0x0][0x210] ;  /* 0x00008400ff0c7b82 */ /* 0x000f300000000a00 */
[----:B------:R-:W5:Y:S01]  /*0070*/  LDC.64 R14, c[0x0][0x218] ;  /* 0x00008600ff0e7b82 */ /* 0x000f620000000a00 */
[----:B-1----:R-:W-:-:S02]  /*0080*/  SHF.R.U32.HI R2, RZ, 0x3, R0 ;  /* 0x00000003ff027819 */ /* 0x002fc40000011600 */
[----:B------:R-:W-:Y:S02]  /*0090*/  SHF.L.U32 R5, R0, 0x1, RZ ;  /* 0x0000000100057819 */ /* 0x000fe400000006ff */
[----:B---3--:R-:W-:Y:S02]  /*00a0*/  SHF.L.U32 R3, R3, 0x3, RZ ;  /* 0x0000000303037819 */ /* 0x008fe400000006ff */
[----:B------:R-:W-:Y:S02]  /*00b0*/  SGXT.U32 R2, R2, 0x3 ;  /* 0x000000030202781a */ /* 0x000fe40000000000 */
[----:B------:R-:W-:Y:S02]  /*00c0*/  LOP3.LUT R5, R5, 0xe, RZ, 0xc0, !PT ;  /* 0x0000000e05057812 */ /* 0x000fe400078ec0ff */
[----:B------:R-:W-:-:S04]  /*00d0*/  LOP3.LUT R4, R3, R2, RZ, 0xfc, !PT ;  /* 0x0000000203047212 */ /* 0x000fc800078efcff */
[C---:B------:R-:W-:Y:S02]  /*00e0*/  ISETP.GE.AND P0, PT, R4.reuse, 0x18, PT ;  /* 0x000000180400780c */ /* 0x040fe40003f06270 */
[----:B------:R-:W-:-:S05]  /*00f0*/  LEA R7, R4, R5, 0x4 ;  /* 0x0000000504077211 */ /* 0x000fca00078e20ff */
[----:B--2---:R-:W-:-:S06]  /*0100*/  IMAD.WIDE R8, R7, 0x4, R8 ;  /* 0x0000000407087825 */ /* 0x004fcc00078e0208 */
[----:B------:R-:W2:Y:S01]  /*0110*/  @!P0 LDG.E.64 R10, desc[UR6][R8.64] ;  /* 0x00000006080a8981 */ /* 0x000ea2000c1e1b00 */
[----:B------:R-:W-:Y:S01]  /*0120*/  CS2R R4, SRZ ;  /* 0x0000000000047805 */ /* 0x000fe2000001ff00 */
[----:B----4-:R-:W-:-:S05]  /*0130*/  IMAD.WIDE R12, R7, 0x4, R12 ;  /* 0x00000004070c7825 */ /* 0x010fca00078e020c */
[----:B------:R-:W3:Y:S01]  /*0140*/  @!P0 LDG.E.64 R4, desc[UR6][R12.64] ;  /* 0x000000060c048981 */ /* 0x000ee2000c1e1b00 */
[----:B-----5:R-:W-:Y:S01]  /*0150*/  IMAD.WIDE R14, R7, 0x4, R14 ;  /* 0x00000004070e7825 */ /* 0x020fe200078e020e */
[----:B------:R-:W-:-:S06]  /*0160*/  CS2R R6, SRZ ;  /* 0x0000000000067805 */ /* 0x000fcc000001ff00 */
[----:B------:R-:W4:Y:S01]  /*0170*/  @!P0 LDG.E.64 R6, desc[UR6][R14.64] ;  /* 0x000000060e068981 */ /* 0x000f22000c1e1b00 */
[----:B------:R-:W1:Y:S01]  /*0180*/  S2UR UR5, SR_CgaCtaId ;  /* 0x00000000000579c3 */ /* 0x000e620000008800 */
[----:B------:R-:W-:Y:S02]  /*0190*/  UMOV UR4, 0x400 ;  /* 0x0000040000047882 */ /* 0x000fe40000000000 */
[----:B-1----:R-:W-:Y:S01]  /*01a0*/  UPRMT UR4, UR5, 0x654, UR4 ;  /* 0x0000065405047896 */ /* 0x002fe20008000004 */
[----:B--2---:R-:W-:Y:S02]  /*01b0*/  SEL R10, R10, RZ, !P0 ;  /* 0x000000ff0a0a7207 */ /* 0x004fe40004000000 */
[----:B------:R-:W-:Y:S02]  /*01c0*/  SEL R11, R11, RZ, !P0 ;  /* 0x000000ff0b0b7207 */ /* 0x000fe40004000000 */
[----:B------:R-:W-:Y:S02]  /*01d0*/  FSEL R10, R10, RZ, !P0 ;  /* 0x000000ff0a0a7208 */ /* 0x000fe40004000000 */
[----:B------:R-:W-:-:S02]  /*01e0*/  FSEL R17, R11, RZ, !P0 ;  /* 0x000000ff0b117208 */ /* 0x000fc40004000000 */
[----:B---3--:R-:W-:Y:S02]  /*01f0*/  SEL R4, R4, RZ, !P0 ;  /* 0x000000ff04047207 */ /* 0x008fe40004000000 */
[----:B------:R-:W-:Y:S01]  /*0200*/  SEL R5, R5, RZ, !P0 ;  /* 0x000000ff05057207 */ /* 0x000fe20004000000 */
[----:B------:R-:W-:-:S03]  /*0210*/  FADD R8, R10, R17 ;  /* 0x000000110a087221 */ /* 0x000fc60000000000 */
[----:B------:R-:W-:Y:S01]  /*0220*/  FSEL R12, R5, RZ, !P0 ;  /* 0x000000ff050c7208 */ /* 0x000fe20004000000 */
[C---:B------:R-:W-:Y:S01]  /*0230*/  FMUL R11, R8.reuse, 0.25 ;  /* 0x3e800000080b7820 */ /* 0x040fe20000400000 */
[C---:B------:R-:W-:Y:S01]  /*0240*/  FSETP.GEU.AND P2, PT, |R8|.reuse, 1.175494350822287508e-38, PT ;  /* 0x008000000800780b */ /* 0x040fe20003f4e200 */
[----:B------:R-:W1:Y:S01]  /*0250*/  SHFL.BFLY PT, R9, R8, 0x4, 0x1f ;  /* 0x0c801f0008097f89 */ /* 0x000e6200000e0000 */
[----:B------:R-:W-:Y:S02]  /*0260*/  FSETP.GT.AND P1, PT, |R8|, 8.50705917302346158658e+37, PT ;  /* 0x7e8000000800780b */ /* 0x000fe40003f24200 */
[----:B----4-:R-:W-:Y:S02]  /*0270*/  SEL R6, R6, RZ, !P0 ;  /* 0x000000ff06067207 */ /* 0x010fe40004000000 */
[----:B------:R-:W-:Y:S02]  /*0280*/  FSEL R13, R11, R8, P1 ;  /* 0x000000080b0d7208 */ /* 0x000fe40000800000 */
[----:B------:R-:W-:-:S02]  /*0290*/  FSEL R11, R4, RZ, !P0 ;  /* 0x000000ff040b7208 */ /* 0x000fc40004000000 */
[----:B------:R-:W-:-:S03]  /*02a0*/  SEL R15, R7, RZ, !P0 ;  /* 0x000000ff070f7207 */ /* 0x000fc60004000000 */
[----:B------:R-:W-:Y:S01]  /*02b0*/  @!P2 FMUL R13, R13, 16777216 ;  /* 0x4b8000000d0da820 */ /* 0x000fe20000400000 */
[----:B------:R-:W-:Y:S01]  /*02c0*/  FADD R12, -R11, R12 ;  /* 0x0000000c0b0c7221 */ /* 0x000fe20000000100 */
[----:B------:R-:W-:Y:S01]  /*02d0*/  @P1 FMUL R17, R17, 0.25 ;  /* 0x3e80000011111820 */ /* 0x000fe20000400000 */
[----:B------:R-:W-:Y:S01]  /*02e0*/  FADD R6, R6, R15 ;  /* 0x0000000f06067221 */ /* 0x000fe20000000000 */
[----:B------:R2:W3:Y:S02]  /*02f0*/  MUFU.RCP R14, R13 ;  /* 0x0000000d000e7308 */ /* 0x0004e40000001000 */
[----:B------:R-:W-:Y:S01]  /*0300*/  @!P2 FMUL R17, R17, 16777216 ;  /* 0x4b8000001111a820 */ /* 0x000fe20000400000 */
[C---:B------:R-:W-:Y:S01]  /*0310*/  FSETP.NEU.AND P2, PT, R8.reuse, RZ, PT ;  /* 0x000000ff0800720b */ /* 0x040fe20003f4d000 */
[----:B-1----:R-:W-:Y:S01]  /*0320*/  FADD R4, R8, R9 ;  /* 0x0000000908047221 */ /* 0x002fe20000000000 */
[----:B--2---:R-:W-:-:S03]  /*0330*/  FMUL R13, R12, R12 ;  /* 0x0000000c0c0d7220 */ /* 0x004fc60000400000 */
[C---:B------:R-:W-:Y:S01]  /*0340*/  FMUL R7, R4.reuse, 0.25 ;  /* 0x3e80000004077820 */ /* 0x040fe20000400000 */
[----:B------:R-:W-:Y:S01]  /*0350*/  FSETP.GEU.AND P3, PT, |R4|, 1.175494350822287508e-38, PT ;  /* 0x008000000400780b */ /* 0x000fe20003f6e200 */
[----:B------:R-:W1:Y:S01]  /*0360*/  SHFL.BFLY PT, R5, R4, 0x2, 0x1f ;  /* 0x0c401f0004057f89 */ /* 0x000e6200000e0000 */
[----:B---3--:R-:W-:Y:S01]  /*0370*/  FMUL R14, R14, R17 ;  /* 0x000000110e0e7220 */ /* 0x008fe20000400000 */
[----:B------:R-:W-:Y:S01]  /*0380*/  FSETP.GT.AND P1, PT, |R4|, 8.50705917302346158658e+37, PT ;  /* 0x7e8000000400780b */ /* 0x000fe20003f24200 */
[----:B------:R-:W-:Y:S01]  /*0390*/  FMUL R13, R10, R13 ;  /* 0x0000000d0a0d7220 */ /* 0x000fe20000400000 */
[----:B------:R-:W-:Y:S02]  /*03a0*/  LOP3.LUT R17, R3, 0x7, R0, 0xf8, !PT ;  /* 0x0000000703117812 */ /* 0x000fe400078ef800 */
[----:B------:R-:W-:Y:S02]  /*03b0*/  FSEL R14, R14, RZ, P2 ;  /* 0x000000ff0e0e7208 */ /* 0x000fe40001000000 */
[----:B------:R-:W-:-:S02]  /*03c0*/  FSEL R15, R7, R4, P1 ;  /* 0x00000004070f7208 */ /* 0x000fc40000800000 */
[----:B------:R-:W-:Y:S01]  /*03d0*/  FSEL R7, R6, RZ, !P0 ;  /* 0x000000ff06077208 */ /* 0x000fe20004000000 */
[----:B------:R-:W-:Y:S02]  /*03e0*/  FFMA R11, R12, R14, R11 ;  /* 0x0000000e0c0b7223 */ /* 0x000fe4000000000b */
[----:B------:R-:W-:Y:S02]  /*03f0*/  @!P3 FMUL R15, R15, 16777216 ;  /* 0x4b8000000f0fb820 */ /* 0x000fe40000400000 */
[----:B------:R-:W-:Y:S01]  /*0400*/  FFMA R13, R14, R13, R7 ;  /* 0x0000000d0e0d7223 */ /* 0x000fe20000000007 */
[----:B------:R-:W2:Y:S01]  /*0410*/  SHFL.BFLY PT, R10, R11, 0x4, 0x1f ;  /* 0x0c801f000b0a7f89 */ /* 0x000ea200000e0000 */
[----:B------:R-:W3:Y:S01]  /*0420*/  MUFU.RCP R14, R15 ;  /* 0x0000000f000e7308 */ /* 0x000ee20000001000 */
[----:B------:R-:W-:Y:S01]  /*0430*/  @P1 FMUL R9, R9, 0.25 ;  /* 0x3e80000009091820 */ /* 0x000fe20000400000 */
[C---:B------:R-:W-:Y:S01]  /*0440*/  FSETP.NEU.AND P1, PT, R4.reuse, RZ, PT ;  /* 0x000000ff0400720b */ /* 0x040fe20003f2d000 */
[----:B------:R-:W4:Y:S02]  /*0450*/  SHFL.BFLY PT, R12, R13, 0x4, 0x1f ;  /* 0x0c801f000d0c7f89 */ /* 0x000f2400000e0000 */
[----:B------:R-:W-:Y:S01]  /*0460*/  @!P3 FMUL R9, R9, 16777216 ;  /* 0x4b8000000909b820 */ /* 0x000fe20000400000 */
[----:B-1----:R-:W-:-:S05]  /*0470*/  FADD R6, R4, R5 ;  /* 0x0000000504067221 */ /* 0x002fca0000000000 */
[C---:B------:R-:W-:Y:S01]  /*0480*/  FSETP.GEU.AND P2, PT, |R6|.reuse, 1.175494350822287508e-38, PT ;  /* 0x008000000600780b */ /* 0x040fe20003f4e200 */
[----:B------:R-:W1:Y:S01]  /*0490*/  SHFL.BFLY PT, R7, R6, 0x1, 0x1f ;  /* 0x0c201f0006077f89 */ /* 0x000e6200000e0000 */
[----:B------:R-:W-:Y:S01]  /*04a0*/  FSETP.GT.AND P0, PT, |R6|, 8.50705917302346158658e+37, PT ;  /* 0x7e8000000600780b */ /* 0x000fe20003f04200 */
[----:B---3--:R-:W-:Y:S01]  /*04b0*/  FMUL R14, R14, R9 ;  /* 0x000000090e0e7220 */ /* 0x008fe20000400000 */
[----:B------:R-:W-:-:S04]  /*04c0*/  FMUL R9, R6, 0.25 ;  /* 0x3e80000006097820 */ /* 0x000fc80000400000 */
[----:B------:R-:W-:Y:S02]  /*04d0*/  FSEL R14, R14, RZ, P1 ;  /* 0x000000ff0e0e7208 */ /* 0x000fe40000800000 */
[----:B------:R-:W-:Y:S01]  /*04e0*/  FSEL R15, R9, R6, P0 ;  /* 0x00000006090f7208 */ /* 0x000fe20000000000 */
[----:B--2---:R-:W-:Y:S01]  /*04f0*/  FADD R10, -R11, R10 ;  /* 0x0000000a0b0a7221 */ /* 0x004fe20000000100 */
[----:B------:R-:W-:-:S03]  /*0500*/  FSETP.NEU.AND P1, PT, R6, RZ, PT ;  /* 0x000000ff0600720b */ /* 0x000fc60003f2d000 */
[C---:B------:R-:W-:Y:S01]  /*0510*/  FFMA R11, R10.reuse, R14, R11 ;  /* 0x0000000e0a0b7223 */ /* 0x040fe2000000000b */
[----:B------:R-:W-:Y:S01]  /*0520*/  FMUL R9, R10, R10 ;  /* 0x0000000a0a097220 */ /* 0x000fe20000400000 */
[----:B------:R-:W-:Y:S01]  /*0530*/  @!P2 FMUL R15, R15, 16777216 ;  /* 0x4b8000000f0fa820 */ /* 0x000fe20000400000 */
[----:B----4-:R-:W-:Y:S01]  /*0540*/  FADD R13, R13, R12 ;  /* 0x0000000c0d0d7221 */ /* 0x010fe20000000000 */
[----:B------:R-:W-:Y:S01]  /*0550*/  @P0 FMUL R5, R5, 0.25 ;  /* 0x3e80000005050820 */ /* 0x000fe20000400000 */
[----:B------:R-:W-:Y:S01]  /*0560*/  FMUL R9, R8, R9 ;  /* 0x0000000908097220 */ /* 0x000fe20000400000 */
[----:B------:R2:W3:Y:S01]  /*0570*/  MUFU.RCP R12, R15 ;  /* 0x0000000f000c7308 */ /* 0x0004e20000001000 */
[----:B------:R-:W4:Y:S01]  /*0580*/  SHFL.BFLY PT, R8, R11, 0x2, 0x1f ;  /* 0x0c401f000b087f89 */ /* 0x000f2200000e0000 */
[----:B------:R-:W-:Y:S01]  /*0590*/  @!P2 FMUL R5, R5, 16777216 ;  /* 0x4b8000000505a820 */ /* 0x000fe20000400000 */
[----:B------:R-:W-:Y:S01]  /*05a0*/  FFMA R9, R14, R9, R13 ;  /* 0x000000090e097223 */ /* 0x000fe2000000000d */
[----:B-1----:R-:W-:-:S04]  /*05b0*/  FADD R13, R6, R7 ;  /* 0x00000007060d7221 */ /* 0x002fc80000000000 */
[----:B------:R-:W1:Y:S01]  /*05c0*/  SHFL.BFLY PT, R10, R9, 0x2, 0x1f ;  /* 0x0c401f00090a7f89 */ /* 0x000e6200000e0000 */
[C---:B------:R-:W-:Y:S01]  /*05d0*/  FSETP.GT.AND P0, PT, |R13|.reuse, 8.50705917302346158658e+37, PT ;  /* 0x7e8000000d00780b */ /* 0x040fe20003f04200 */
[----:B--2---:R-:W-:Y:S01]  /*05e0*/  HFMA2.MMA R15, -RZ, RZ, 0.4375, 0 ;  /* 0x37000000ff0f7435 */ /* 0x004fe200000001ff */
[----:B------:R-:W-:Y:S01]  /*05f0*/  FSETP.GEU.AND P2, PT, |R13|, 1.175494350822287508e-38, PT ;  /* 0x008000000d00780b */ /* 0x000fe20003f4e200 */
[----:B---3--:R-:W-:-:S05]  /*0600*/  FMUL R12, R12, R5 ;  /* 0x000000050c0c7220 */ /* 0x008fca0000400000 */
[----:B------:R-:W-:Y:S02]  /*0610*/  FSEL R12, R12, RZ, P1 ;  /* 0x000000ff0c0c7208 */ /* 0x000fe40000800000 */
[----:B------:R-:W-:-:S03]  /*0620*/  FSETP.NEU.AND P1, PT, R13, RZ, PT ;  /* 0x000000ff0d00720b */ /* 0x000fc60003f2d000 */
[----:B------:R-:W-:Y:S01]  /*0630*/  @P0 FMUL R13, R13, 0.25 ;  /* 0x3e8000000d0d0820 */ /* 0x000fe20000400000 */
[----:B------:R-:W-:Y:S01]  /*0640*/  @P0 FMUL R7, R7, 0.25 ;  /* 0x3e80000007070820 */ /* 0x000fe20000400000 */
[----:B----4-:R-:W-:Y:S01]  /*0650*/  FADD R8, -R11, R8 ;  /* 0x000000080b087221 */ /* 0x010fe20000000100 */
[----:B------:R-:W-:Y:S01]  /*0660*/  LOP3.LUT P0, RZ, R0, 0x38, RZ, 0xc0, !PT ;  /* 0x0000003800ff7812 */ /* 0x000fe2000780c0ff */
[----:B------:R-:W-:Y:S01]  /*0670*/  @!P2 FMUL R13, R13, 16777216 ;  /* 0x4b8000000d0da820 */ /* 0x000fe20000400000 */
[----:B------:R-:W-:Y:S01]  /*0680*/  @!P2 FMUL R7, R7, 16777216 ;  /* 0x4b8000000707a820 */ /* 0x000fe20000400000 */
[C---:B------:R-:W-:Y:S01]  /*0690*/  FMUL R5, R8.reuse, R8 ;  /* 0x0000000808057220 */ /* 0x040fe20000400000 */
[----:B------:R-:W-:Y:S01]  /*06a0*/  FFMA R8, R8, R12, R11 ;  /* 0x0000000c08087223 */ /* 0x000fe2000000000b */
[----:B------:R-:W-:Y:S01]  /*06b0*/  ISETP.LT.AND P0, PT, R17, 0x18, !P0 ;  /* 0x000000181100780c */ /* 0x000fe20004701270 */
[----:B-1----:R-:W-:Y:S01]  /*06c0*/  FADD R9, R9, R10 ;  /* 0x0000000a09097221 */ /* 0x002fe20000000000 */
[----:B------:R-:W-:Y:S01]  /*06d0*/  FMUL R5, R4, R5 ;  /* 0x0000000504057220 */ /* 0x000fe20000400000 */
[----:B------:R-:W1:Y:S01]  /*06e0*/  MUFU.RCP R10, R13 ;  /* 0x0000000d000a7308 */ /* 0x000e620000001000 */
[----:B------:R-:W2:Y:S02]  /*06f0*/  SHFL.BFLY PT, R11, R8, 0x1, 0x1f ;  /* 0x0c201f00080b7f89 */ /* 0x000ea400000e0000 */
[----:B------:R-:W-:Y:S01]  /*0700*/  FFMA R5, R12, R5, R9 ;  /* 0x000000050c057223 */ /* 0x000fe20000000009 */
[----:B------:R-:W-:-:S04]  /*0710*/  LEA R12, R2, UR4, 0x2 ;  /* 0x00000004020c7c11 */ /* 0x000fc8000f8e10ff */
[----:B------:R-:W3:Y:S01]  /*0720*/  SHFL.BFLY PT, R4, R5, 0x1, 0x1f ;  /* 0x0c201f0005047f89 */ /* 0x000ee200000e0000 */
[----:B-1----:R-:W-:-:S05]  /*0730*/  FMUL R10, R10, R7 ;  /* 0x000000070a0a7220 */ /* 0x002fca0000400000 */
[----:B------:R-:W-:Y:S01]  /*0740*/  FSEL R10, R10, RZ, P1 ;  /* 0x000000ff0a0a7208 */ /* 0x000fe20000800000 */
[----:B--2---:R-:W-:-:S04]  /*0750*/  FADD R11, -R8, R11 ;  /* 0x0000000b080b7221 */ /* 0x004fc80000000100 */
[C---:B------:R-:W-:Y:S01]  /*0760*/  FFMA R8, R11.reuse, R10, R8 ;  /* 0x0000000a0b087223 */ /* 0x040fe20000000008 */
[----:B------:R-:W-:Y:S01]  /*0770*/  FMUL R9, R11, R11 ;  /* 0x0000000b0b097220 */ /* 0x000fe20000400000 */
[----:B---3--:R-:W-:Y:S01]  /*0780*/  FADD R7, R5, R4 ;  /* 0x0000000405077221 */ /* 0x008fe20000000000 */
[----:B------:R-:W-:Y:S02]  /*0790*/  LOP3.LUT R4, R0, 0x7, RZ, 0xc0, !PT ;  /* 0x0000000700047812 */ /* 0x000fe400078ec0ff */
[----:B------:R-:W-:Y:S01]  /*07a0*/  STS [R12], R8 ;  /* 0x000000080c007388 */ /* 0x000fe20000000800 */
[----:B------:R-:W-:Y:S01]  /*07b0*/  FMUL R9, R6, R9 ;  /* 0x0000000906097220 */ /* 0x000fe20000400000 */
[----:B------:R-:W-:Y:S01]  /*07c0*/  LEA R11, R4, UR4, 0x2 ;  /* 0x00000004040b7c11 */ /* 0x000fe2000f8e10ff */
[----:B------:R-:W-:Y:S02]  /*07d0*/  BAR.SYNC.DEFER_BLOCKING 0x0 ;  /* 0x0000000000007b1d */ /* 0x000fe40000010000 */
[----:B------:R-:W-:-:S06]  /*07e0*/  FFMA R9, R10, R9, R7 ;  /* 0x000000090a097223 */ /* 0x000fcc0000000007 */
[----:B------:R-:W1:Y:S08]  /*07f0*/  LDC.64 R4, c[0x0][0x238] ;  /* 0x00008e00ff047b82 */ /* 0x000e700000000a00 */
[----:B------:R-:W2:Y:S01]  /*0800*/  LDC.64 R6, c[0x0][0x228] ;  /* 0x00008a00ff067b82 */ /* 0x000ea20000000a00 */
[----:B------:R-:W-:Y:S07]  /*0810*/  LDS R13, [R11] ;  /* 0x000000000b0d7984 */ /* 0x000fee0000000800 */
[----:B------:R-:W-:Y:S06]  /*0820*/  BAR.SYNC.DEFER_BLOCKING 0x0 ;  /* 0x0000000000007b1d */ /* 0x000fec0000010000 */
[----:B------:R-:W-:Y:S02]  /*0830*/  STS [R12], R9 ;  /* 0x000000090c007388 */ /* 0x000fe40000000800 */
[----:B------:R-:W-:Y:S06]  /*0840*/  BAR.SYNC.DEFER_BLOCKING 0x0 ;  /* 0x0000000000007b1d */ /* 0x000fec0000010000 */
[----:B------:R-:W3:Y:S02]  /*0850*/  LDS R2, [R11] ;  /* 0x000000000b027984 */ /* 0x000ee40000000800 */
[----:B------:R-:W-:Y:S06]  /*0860*/  BAR.SYNC.DEFER_BLOCKING 0x0 ;  /* 0x0000000000007b1d */ /* 0x000fec0000010000 */
[----:B------:R4:W-:Y:S01]  /*0870*/  STS [R12], R9 ;  /* 0x000000090c007388 */ /* 0x0009e20000000800 */
[----:B---3--:R-:W-:Y:S01]  /*0880*/  FFMA R10, R2, R15, 9.9999997473787516356e-06 ;  /* 0x3727c5ac020a7423 */ /* 0x008fe2000000000f */
[----:B-1----:R-:W-:-:S03]  /*0890*/  IMAD.WIDE R2, R17, 0x4, R4 ;  /* 0x0000000411027825 */ /* 0x002fc600078e0204 */
[----:B------:R-:W1:Y:S01]  /*08a0*/  MUFU.RSQ R15, R10 ;  /* 0x0000000a000f7308 */ /* 0x000e620000001400 */
[----:B------:R-:W-:Y:S01]  /*08b0*/  BAR.SYNC.DEFER_BLOCKING 0x0 ;  /* 0x0000000000007b1d */ /* 0x000fe20000010000 */
[----:B--2---:R-:W-:-:S05]  /*08c0*/  IMAD.WIDE R4, R17, 0x4, R6 ;  /* 0x0000000411047825 */ /* 0x004fca00078e0206 */
[----:B-1----:R4:W-:Y:S04]  /*08d0*/  @P0 STG.E desc[UR6][R2.64], R15 ;  /* 0x0000000f02000986 */ /* 0x0029e8000c101906 */
[----:B------:R4:W-:Y:S01]  /*08e0*/  @P0 STG.E desc[UR6][R4.64], R13 ;  /* 0x0000000d04000986 */ /* 0x0009e2000c101906 */
[----:B------:R-:W-:Y:S05]  /*08f0*/  @!P0 EXIT ;  /* 0x000000000000894d */ /* 0x000fea0003800000 */
[----:B------:R-:W0:Y:S01]  /*0900*/  LDS R11, [R11] ;  /* 0x000000000b0b7984 */ /* 0x000e220000000800 */
[----:B----4-:R-:W1:Y:S02]  /*0910*/  LDC.64 R2, c[0x0][0x230] ;  /* 0x00008c00ff027b82 */ /* 0x010e640000000a00 */
[----:B-1----:R-:W-:-:S05]  /*0920*/  IMAD.WIDE R2, R17, 0x4, R2 ;  /* 0x0000000411027825 */ /* 0x002fca00078e0202 */
[----:B0-----:R-:W-:Y:S01]  /*0930*/  STG.E desc[UR6][R2.64], R11 ;  /* 0x0000000b02007986 */ /* 0x001fe2000c101906 */
[----:B------:R-:W-:Y:S05]  /*0940*/  EXIT ;  /* 0x000000000000794d */ /* 0x000fea0003800000 */
.L_x_0:
[----:B------:R-:W-:-:S00]  /*0950*/  BRA `(.L_x_0) ;  /* 0xfffffffc00fc7947 */ /* 0x000fc0000383ffff */
[----:B------:R-:W-:-:S00]  /*0960*/  NOP ;  /* 0x0000000000007918 */ /* 0x000fc00000000000 */
        /* <DEDUP_REMOVED lines=9> */
.L_x_1:


//--------------------- .nv.global.init           --------------------------
	.section	.nv.global.init,"aw",@progbits
.nv.global.init:
	.type		_$_str,@object
	.size		_$_str,(.L_0 - _$_str)
_$_str:
        /*0000*/ 	.byte	0x5f, 0x5f, 0x43, 0x55, 0x44, 0x41, 0x5f, 0x46, 0x54, 0x5a, 0x00
.L_0:


//--------------------- .nv.shared.triton_per_fused_native_group_norm_8 --------------------------
	.section	.nv.shared.triton_per_fused_native_group_norm_8,"aw",@nobits
	.sectionflags	@""
	.align	16
	.zero		1024


//--------------------- .nv.constant0.triton_per_fused_native_group_norm_8 --------------------------
	.section	.nv.constant0.triton_per_fused_native_group_norm_8,"a",@progbits
	.sectionflags	@""
	.align	4
.nv.constant0.triton_per_fused_native_group_norm_8:
	.zero		584
